	.headerflags	@"EF_CUDA_TEXMODE_UNIFIED EF_CUDA_64BIT_ADDRESS EF_CUDA_ACCELERATORS EF_CUDA_SM90 EF_CUDA_VIRTUAL_SM(EF_CUDA_SM90)"
	.elftype	@"ET_EXEC"


//--------------------- .nv.info                  --------------------------
	.section	.nv.info,"",@"SHT_CUDA_INFO"
	.align	4


	//----- nvinfo : EIATTR_REGCOUNT
	.align		4
        /*0000*/ 	.byte	0x04, 0x2f
        /*0002*/ 	.short	(.L_3 - .L_2)
	.align		4
.L_2:
        /*0004*/ 	.word	index@(triton_poi_fused__native_batch_norm_legit_no_training_relu_threshold_backward_8)
        /*0008*/ 	.word	0x00000012


	//----- nvinfo : EIATTR_MIN_STACK_SIZE
	.align		4
.L_3:
        /*000c*/ 	.byte	0x04, 0x12
        /*000e*/ 	.short	(.L_5 - .L_4)
	.align		4
.L_4:
        /*0010*/ 	.word	index@(triton_poi_fused__native_batch_norm_legit_no_training_relu_threshold_backward_8)
        /*0014*/ 	.word	0x00000000


	//----- nvinfo : EIATTR_FRAME_SIZE
	.align		4
.L_5:
        /*0018*/ 	.byte	0x04, 0x11
        /*001a*/ 	.short	(.L_7 - .L_6)
	.align		4
.L_6:
        /*001c*/ 	.word	index@(triton_poi_fused__native_batch_norm_legit_no_training_relu_threshold_backward_8)
        /*0020*/ 	.word	0x00000000


	//----- nvinfo : EIATTR_MIN_STACK_SIZE
	.align		4
.L_7:
        /*0024*/ 	.byte	0x04, 0x12
        /*0026*/ 	.short	(.L_9 - .L_8)
	.align		4
.L_8:
        /*0028*/ 	.word	index@(triton_poi_fused__native_batch_norm_legit_no_training_relu_threshold_backward_8)
        /*002c*/ 	.word	0x00000000
.L_9:


//--------------------- .nv.info.triton_poi_fused__native_batch_norm_legit_no_training_relu_threshold_backward_8 --------------------------
	.section	.nv.info.triton_poi_fused__native_batch_norm_legit_no_training_relu_threshold_backward_8,"",@"SHT_CUDA_INFO"
	.sectionflags	@""
	.align	4


	//----- nvinfo : EIATTR_CUDA_API_VERSION
	.align		4
        /*0000*/ 	.byte	0x04, 0x37
        /*0002*/ 	.short	(.L_11 - .L_10)
.L_10:
        /*0004*/ 	.word	0x0000007c


	//----- nvinfo : EIATTR_KPARAM_INFO
	.align		4
.L_11:
        /*0008*/ 	.byte	0x04, 0x17
        /*000a*/ 	.short	(.L_13 - .L_12)
.L_12:
        /*000c*/ 	.word	0x00000000
        /*0010*/ 	.short	0x0007
        /*0012*/ 	.short	0x0038
        /*0014*/ 	.byte	0x00, 0xf0, 0x11, 0x00


	//----- nvinfo : EIATTR_KPARAM_INFO
	.align		4
.L_13:
        /*0018*/ 	.byte	0x04, 0x17
        /*001a*/ 	.short	(.L_15 - .L_14)
.L_14:
        /*001c*/ 	.word	0x00000000
        /*0020*/ 	.short	0x0006
        /*0022*/ 	.short	0x0030
        /*0024*/ 	.byte	0x00, 0xf4, 0x21, 0x00


	//----- nvinfo : EIATTR_KPARAM_INFO
	.align		4
.L_15:
        /*0028*/ 	.byte	0x04, 0x17
        /*002a*/ 	.short	(.L_17 - .L_16)
.L_16:
        /*002c*/ 	.word	0x00000000
        /*0030*/ 	.short	0x0005
        /*0032*/ 	.short	0x0028
        /*0034*/ 	.byte	0x00, 0xf4, 0x21, 0x00


	//----- nvinfo : EIATTR_KPARAM_INFO
	.align		4
.L_17:
        /*0038*/ 	.byte	0x04, 0x17
        /*003a*/ 	.short	(.L_19 - .L_18)
.L_18:
        /*003c*/ 	.word	0x00000000
        /*0040*/ 	.short	0x0004
        /*0042*/ 	.short	0x0020
        /*0044*/ 	.byte	0x00, 0xf4, 0x21, 0x00


	//----- nvinfo : EIATTR_KPARAM_INFO
	.align		4
.L_19:
        /*0048*/ 	.byte	0x04, 0x17
        /*004a*/ 	.short	(.L_21 - .L_20)
.L_20:
        /*004c*/ 	.word	0x00000000
        /*0050*/ 	.short	0x0003
        /*0052*/ 	.short	0x0018
        /*0054*/ 	.byte	0x00, 0xf4, 0x21, 0x00


	//----- nvinfo : EIATTR_KPARAM_INFO
	.align		4
.L_21:
        /*0058*/ 	.byte	0x04, 0x17
        /*005a*/ 	.short	(.L_23 - .L_22)
.L_22:
        /*005c*/ 	.word	0x00000000
        /*0060*/ 	.short	0x0002
        /*0062*/ 	.short	0x0010
        /*0064*/ 	.byte	0x00, 0xf4, 0x21, 0x00


	//----- nvinfo : EIATTR_KPARAM_INFO
	.align		4
.L_23:
        /*0068*/ 	.byte	0x04, 0x17
        /*006a*/ 	.short	(.L_25 - .L_24)
.L_24:
        /*006c*/ 	.word	0x00000000
        /*0070*/ 	.short	0x0001
        /*0072*/ 	.short	0x0008
        /*0074*/ 	.byte	0x00, 0xf4, 0x21, 0x00


	//----- nvinfo : EIATTR_KPARAM_INFO
	.align		4
.L_25:
        /*0078*/ 	.byte	0x04, 0x17
        /*007a*/ 	.short	(.L_27 - .L_26)
.L_26:
        /*007c*/ 	.word	0x00000000
        /*0080*/ 	.short	0x0000
        /*0082*/ 	.short	0x0000
        /*0084*/ 	.byte	0x00, 0xf4, 0x21, 0x00


	//----- nvinfo : EIATTR_SPARSE_MMA_MASK
	.align		4
.L_27:
        /*0088*/ 	.byte	0x03, 0x50
        /*008a*/ 	.short	0x0000


	//----- nvinfo : EIATTR_MAXREG_COUNT
	.align		4
        /*008c*/ 	.byte	0x03, 0x1b
        /*008e*/ 	.short	0x00ff


	//----- nvinfo : EIATTR_EXIT_INSTR_OFFSETS
	.align		4
        /*0090*/ 	.byte	0x04, 0x1c
        /*0092*/ 	.short	(.L_29 - .L_28)


	//   ....[0]....
.L_28:
        /*0094*/ 	.word	0x00000380


	//   ....[1]....
        /*0098*/ 	.word	0x000003a0


	//----- nvinfo : EIATTR_REQNTID
	.align		4
.L_29:
        /*009c*/ 	.byte	0x04, 0x10
        /*009e*/ 	.short	(.L_31 - .L_30)
.L_30:
        /*00a0*/ 	.word	0x00000080
        /*00a4*/ 	.word	0x00000001
        /*00a8*/ 	.word	0x00000001


	//----- nvinfo : EIATTR_CBANK_PARAM_SIZE
	.align		4
.L_31:
        /*00ac*/ 	.byte	0x03, 0x19
        /*00ae*/ 	.short	0x003c


	//----- nvinfo : EIATTR_PARAM_CBANK
	.align		4
        /*00b0*/ 	.byte	0x04, 0x0a
        /*00b2*/ 	.short	(.L_33 - .L_32)
	.align		4
.L_32:
        /*00b4*/ 	.word	index@(.nv.constant0.triton_poi_fused__native_batch_norm_legit_no_training_relu_threshold_backward_8)
        /*00b8*/ 	.short	0x0210
        /*00ba*/ 	.short	0x003c


	//----- nvinfo : EIATTR_SW_WAR
	.align		4
.L_33:
        /*00bc*/ 	.byte	0x04, 0x36
        /*00be*/ 	.short	(.L_35 - .L_34)
.L_34:
        /*00c0*/ 	.word	0x00000008
.L_35:


//--------------------- .nv.callgraph             --------------------------
	.section	.nv.callgraph,"",@"SHT_CUDA_CALLGRAPH"
	.align	4
	.sectionentsize	8
	.align		4
        /*0000*/ 	.word	0x00000000
	.align		4
        /*0004*/ 	.word	0xffffffff
	.align		4
        /*0008*/ 	.word	0x00000000
	.align		4
        /*000c*/ 	.word	0xfffffffe
	.align		4
        /*0010*/ 	.word	0x00000000
	.align		4
        /*0014*/ 	.word	0xfffffffd
	.align		4
        /*0018*/ 	.word	0x00000000
	.align		4
        /*001c*/ 	.word	0xfffffffc


//--------------------- .nv.constant4             --------------------------
	.section	.nv.constant4,"a",@progbits
	.align	8
	.align		8
.nv.constant4:
        /*0000*/ 	.dword	_$_str
	.align		8
        /*0008*/ 	.dword	_$_str_$_2


//--------------------- .text.triton_poi_fused__native_batch_norm_legit_no_training_relu_threshold_backward_8 --------------------------
	.section	.text.triton_poi_fused__native_batch_norm_legit_no_training_relu_threshold_backward_8,"ax",@progbits
	.align	128
        .global         triton_poi_fused__native_batch_norm_legit_no_training_relu_threshold_backward_8
        .type           triton_poi_fused__native_batch_norm_legit_no_training_relu_threshold_backward_8,@function
        .size           triton_poi_fused__native_batch_norm_legit_no_training_relu_threshold_backward_8,(.L_x_1 - triton_poi_fused__native_batch_norm_legit_no_training_relu_threshold_backward_8)
        .other          triton_poi_fused__native_batch_norm_legit_no_training_relu_threshold_backward_8,@"STO_CUDA_ENTRY STV_DEFAULT"
triton_poi_fused__native_batch_norm_legit_no_training_relu_threshold_backward_8:
.text.triton_poi_fused__native_batch_norm_legit_no_training_relu_threshold_backward_8:
[----:B------:R-:W0:Y:S01]  /*0000*/  LDC R1, c[0x0][0x28] ;  /* 0x00000a00ff017b82 */ /* 0x000e220000000800 */
[----:B------:R-:W1:Y:S07]  /*0010*/  S2R R0, SR_TID.X ;  /* 0x0000000000007919 */ /* 0x000e6e0000002100 */
[----:B------:R-:W2:Y:S01]  /*0020*/  LDC.64 R8, c[0x0][0x220] ;  /* 0x00008800ff087b82 */ /* 0x000ea20000000a00 */
[----:B------:R-:W-:Y:S01]  /*0030*/  IMAD.MOV.U32 R14, RZ, RZ, RZ ;  /* 0x000000ffff0e7224 */ /* 0x000fe200078e00ff */
[----:B------:R-:W-:Y:S01]  /*0040*/  ULDC.64 UR4, c[0x0][0x208] ;  /* 0x0000820000047ab9 */ /* 0x000fe20000000a00 */
[----:B------:R-:W3:Y:S01]  /*0050*/  S2R R3, SR_CTAID.X ;  /* 0x0000000000037919 */ /* 0x000ee20000002500 */
[----:B------:R-:W-:-:S04]  /*0060*/  ULDC.64 UR6, c[0x0][0x240] ;  /* 0x0000900000067ab9 */ /* 0x000fc80000000a00 */
[----:B------:R-:W4:Y:S08]  /*0070*/  LDC.64 R4, c[0x0][0x210] ;  /* 0x00008400ff047b82 */ /* 0x000f300000000a00 */
[----:B------:R-:W5:Y:S08]  /*0080*/  LDC.64 R6, c[0x0][0x218] ;  /* 0x00008600ff067b82 */ /* 0x000f700000000a00 */
[----:B------:R-:W5:Y:S01]  /*0090*/  LDC.64 R10, c[0x0][0x228] ;  /* 0x00008a00ff0a7b82 */ /* 0x000f620000000a00 */
[----:B-1----:R-:W-:-:S07]  /*00a0*/  LOP3.LUT R0, R0, 0x7f, RZ, 0xc0, !PT ;  /* 0x0000007f00007812 */ /* 0x002fce00078ec0ff */
[----:B------:R-:W1:Y:S01]  /*00b0*/  LDC.64 R12, c[0x0][0x230] ;  /* 0x00008c00ff0c7b82 */ /* 0x000e620000000a00 */
[----:B---3--:R-:W-:Y:S01]  /*00c0*/  SHF.R.S32.HI R2, RZ, 0x18, R3 ;  /* 0x00000018ff027819 */ /* 0x008fe20000011403 */
[----:B------:R-:W-:-:S03]  /*00d0*/  IMAD R0, R3, 0x80, R0 ;  /* 0x0000008003007824 */ /* 0x000fc600078e0200 */
[----:B------:R-:W-:Y:S02]  /*00e0*/  SGXT R3, R2, 0x1 ;  /* 0x000000010203781a */ /* 0x000fe40000000200 */
[----:B------:R-:W-:Y:S02]  /*00f0*/  ISETP.GE.AND P0, PT, R0, 0x100, PT ;  /* 0x000001000000780c */ /* 0x000fe40003f06270 */
[----:B------:R-:W-:-:S04]  /*0100*/  LEA.HI R3, R3, R0, RZ, 0x4 ;  /* 0x0000000003037211 */ /* 0x000fc800078f20ff */
[----:B------:R-:W-:-:S04]  /*0110*/  SHF.R.S32.HI R3, RZ, 0x4, R3 ;  /* 0x00000004ff037819 */ /* 0x000fc80000011403 */
[----:B------:R-:W-:-:S04]  /*0120*/  LEA.HI R2, R3, R3, RZ, 0x2 ;  /* 0x0000000303027211 */ /* 0x000fc800078f10ff */
[----:B------:R-:W-:-:S05]  /*0130*/  LOP3.LUT R2, R2, 0xfffffffc, RZ, 0xc0, !PT ;  /* 0xfffffffc02027812 */ /* 0x000fca00078ec0ff */
[----:B------:R-:W-:-:S04]  /*0140*/  IMAD.IADD R15, R3, 0x1, -R2 ;  /* 0x00000001030f7824 */ /* 0x000fc800078e0a02 */
[----:B--2---:R-:W-:-:S05]  /*0150*/  IMAD.WIDE R8, R15, 0x4, R8 ;  /* 0x000000040f087825 */ /* 0x004fca00078e0208 */
[----:B------:R2:W3:Y:S01]  /*0160*/  @!P0 LDG.E.EL R14, desc[UR4][R8.64] ;  /* 0x00000004080e8981 */ /* 0x0004e2000c2e1900 */
[----:B------:R-:W-:Y:S01]  /*0170*/  CS2R R2, SRZ ;  /* 0x0000000000027805 */ /* 0x000fe2000001ff00 */
[----:B----4-:R-:W-:-:S04]  /*0180*/  IMAD.WIDE R4, R0, 0x4, R4 ;  /* 0x0000000400047825 */ /* 0x010fc800078e0204 */
[C---:B-----5:R-:W-:Y:S01]  /*0190*/  IMAD.WIDE R6, R15.reuse, 0x4, R6 ;  /* 0x000000040f067825 */ /* 0x060fe200078e0206 */
[----:B------:R4:W5:Y:S03]  /*01a0*/  @!P0 LDG.E R2, desc[UR4][R4.64] ;  /* 0x0000000404028981 */ /* 0x000966000c1e1900 */
[C---:B0-2---:R-:W-:Y:S01]  /*01b0*/  IMAD.WIDE R8, R15.reuse, 0x4, R10 ;  /* 0x000000040f087825 */ /* 0x045fe200078e020a */
[----:B------:R0:W5:Y:S03]  /*01c0*/  @!P0 LDG.E.EL R3, desc[UR4][R6.64] ;  /* 0x0000000406038981 */ /* 0x000166000c2e1900 */
[----:B-1----:R-:W-:Y:S01]  /*01d0*/  IMAD.WIDE R10, R15, 0x4, R12 ;  /* 0x000000040f0a7825 */ /* 0x002fe200078e020c */
[----:B------:R-:W-:-:S06]  /*01e0*/  CS2R R12, SRZ ;  /* 0x00000000000c7805 */ /* 0x000fcc000001ff00 */
[----:B------:R-:W2:Y:S01]  /*01f0*/  @!P0 LDG.E.EL R12, desc[UR4][R8.64] ;  /* 0x00000004080c8981 */ /* 0x000ea2000c2e1900 */
[----:B----4-:R-:W-:Y:S01]  /*0200*/  IMAD.MOV.U32 R4, RZ, RZ, 0x3e800000 ;  /* 0x3e800000ff047424 */ /* 0x010fe200078e00ff */
[----:B0-----:R-:W0:Y:S02]  /*0210*/  LDC.64 R6, c[0x0][0x238] ;  /* 0x00008e00ff067b82 */ /* 0x001e240000000a00 */
[----:B------:R-:W2:Y:S01]  /*0220*/  @!P0 LDG.E.EL R13, desc[UR4][R10.64] ;  /* 0x000000040a0d8981 */ /* 0x000ea2000c2e1900 */
[----:B---3--:R-:W-:-:S04]  /*0230*/  FADD R14, R14, 9.9999997473787516356e-06 ;  /* 0x3727c5ac0e0e7421 */ /* 0x008fc80000000000 */
[----:B------:R-:W1:Y:S01]  /*0240*/  MUFU.SQRT R15, R14 ;  /* 0x0000000e000f7308 */ /* 0x000e620000002000 */
[----:B-----5:R-:W-:Y:S01]  /*0250*/  FADD R2, -R3, R2 ;  /* 0x0000000203027221 */ /* 0x020fe20000000100 */
[C---:B-1----:R-:W-:Y:S02]  /*0260*/  FSETP.GT.AND P1, PT, R15.reuse, 8.50705917302346158658e+37, PT ;  /* 0x7e8000000f00780b */ /* 0x042fe40003f24000 */
[----:B------:R-:W-:Y:S02]  /*0270*/  FSETP.GEU.AND P2, PT, R15, 1.175494350822287508e-38, PT ;  /* 0x008000000f00780b */ /* 0x000fe40003f4e000 */
[----:B------:R-:W-:-:S09]  /*0280*/  FSEL R4, R4, 1, P1 ;  /* 0x3f80000004047808 */ /* 0x000fd20000800000 */
[----:B------:R-:W-:Y:S02]  /*0290*/  @P1 FMUL R15, R15, 0.25 ;  /* 0x3e8000000f0f1820 */ /* 0x000fe40000400000 */
[----:B------:R-:W-:Y:S02]  /*02a0*/  @!P2 FMUL R4, R4, 16777216 ;  /* 0x4b8000000404a820 */ /* 0x000fe40000400000 */
[----:B------:R-:W-:-:S06]  /*02b0*/  @!P2 FMUL R15, R15, 16777216 ;  /* 0x4b8000000f0fa820 */ /* 0x000fcc0000400000 */
[----:B------:R-:W1:Y:S02]  /*02c0*/  MUFU.RCP R15, R15 ;  /* 0x0000000f000f7308 */ /* 0x000e640000001000 */
[----:B-1----:R-:W-:-:S04]  /*02d0*/  FMUL R3, R15, R4 ;  /* 0x000000040f037220 */ /* 0x002fc80000400000 */
[----:B------:R-:W-:-:S04]  /*02e0*/  FMUL R2, R2, R3 ;  /* 0x0000000302027220 */ /* 0x000fc80000400000 */
[----:B--2---:R-:W-:-:S05]  /*02f0*/  FFMA R2, R2, R12, R13 ;  /* 0x0000000c02027223 */ /* 0x004fca000000000d */
[----:B------:R-:W-:-:S04]  /*0300*/  FSETP.GEU.AND P1, PT, R2, RZ, PT ;  /* 0x000000ff0200720b */ /* 0x000fc80003f2e000 */
[----:B------:R-:W-:Y:S01]  /*0310*/  FSEL R9, R2, RZ, P1 ;  /* 0x000000ff02097208 */ /* 0x000fe20000800000 */
[C---:B0-----:R-:W-:Y:S01]  /*0320*/  IMAD.WIDE R2, R0.reuse, 0x4, R6 ;  /* 0x0000000400027825 */ /* 0x041fe200078e0206 */
[----:B------:R-:W-:Y:S02]  /*0330*/  IADD3 R4, P1, R0, UR6, RZ ;  /* 0x0000000600047c10 */ /* 0x000fe4000ff3e0ff */
[----:B------:R-:W-:Y:S02]  /*0340*/  FSETP.GTU.AND P2, PT, R9, RZ, PT ;  /* 0x000000ff0900720b */ /* 0x000fe40003f4c000 */
[----:B------:R-:W-:Y:S01]  /*0350*/  LEA.HI.X.SX32 R5, R0, UR7, 0x1, P1 ;  /* 0x0000000700057c11 */ /* 0x000fe200088f0eff */
[----:B------:R0:W-:Y:S01]  /*0360*/  @!P0 STG.E desc[UR4][R2.64], R9 ;  /* 0x0000000902008986 */ /* 0x0001e2000c101904 */
[----:B------:R-:W-:Y:S01]  /*0370*/  SEL R7, RZ, 0x1, P2 ;  /* 0x00000001ff077807 */ /* 0x000fe20001000000 */
[----:B0-----:R-:W-:Y:S08]  /*0380*/  @P0 EXIT ;  /* 0x000000000000094d */ /* 0x001ff00003800000 */
[----:B------:R-:W-:Y:S01]  /*0390*/  STG.E.U8 desc[UR4][R4.64], R7 ;  /* 0x0000000704007986 */ /* 0x000fe2000c101104 */
[----:B------:R-:W-:Y:S05]  /*03a0*/  EXIT ;  /* 0x000000000000794d */ /* 0x000fea0003800000 */
.L_x_0:
[----:B------:R-:W-:-:S00]  /*03b0*/  BRA `(.L_x_0) ;  /* 0xfffffffc00fc7947 */ /* 0x000fc0000383ffff */
[----:B------:R-:W-:-:S00]  /*03c0*/  NOP ;  /* 0x0000000000007918 */ /* 0x000fc00000000000 */
        /* <DEDUP_REMOVED lines=11> */
.L_x_1:


//--------------------- .nv.global.init           --------------------------
	.section	.nv.global.init,"aw",@progbits
.nv.global.init:
	.type		_$_str,@object
	.size		_$_str,(_$_str_$_2 - _$_str)
_$_str:
        /*0000*/ 	.byte	0x5f, 0x5f, 0x43, 0x55, 0x44, 0x41, 0x5f, 0x46, 0x54, 0x5a, 0x00
	.type		_$_str_$_2,@object
	.size		_$_str_$_2,(.L_1 - _$_str_$_2)
_$_str_$_2:
        /*000b*/ 	.byte	0x5f, 0x5f, 0x43, 0x55, 0x44, 0x41, 0x5f, 0x50, 0x52, 0x45, 0x43, 0x5f, 0x53, 0x51, 0x52, 0x54
        /*001b*/ 	.byte	0x00
.L_1:


//--------------------- .nv.constant0.triton_poi_fused__native_batch_norm_legit_no_training_relu_threshold_backward_8 --------------------------
	.section	.nv.constant0.triton_poi_fused__native_batch_norm_legit_no_training_relu_threshold_backward_8,"a",@progbits
	.sectionflags	@""
	.align	4
.nv.constant0.triton_poi_fused__native_batch_norm_legit_no_training_relu_threshold_backward_8:
	.zero		588
